	.headerflags	@"EF_CUDA_TEXMODE_UNIFIED EF_CUDA_64BIT_ADDRESS EF_CUDA_ACCELERATORS EF_CUDA_SM90 EF_CUDA_VIRTUAL_SM(EF_CUDA_SM90)"
	.elftype	@"ET_EXEC"


//--------------------- .nv.info                  --------------------------
	.section	.nv.info,"",@"SHT_CUDA_INFO"
	.align	4


	//----- nvinfo : EIATTR_REGCOUNT
	.align		4
        /*0000*/ 	.byte	0x04, 0x2f
        /*0002*/ 	.short	(.L_3 - .L_2)
	.align		4
.L_2:
        /*0004*/ 	.word	index@(triton_poi_fused__native_batch_norm_legit_no_training_add_convolution_relu_12)
        /*0008*/ 	.word	0x00000020


	//----- nvinfo : EIATTR_MIN_STACK_SIZE
	.align		4
.L_3:
        /*000c*/ 	.byte	0x04, 0x12
        /*000e*/ 	.short	(.L_5 - .L_4)
	.align		4
.L_4:
        /*0010*/ 	.word	index@(triton_poi_fused__native_batch_norm_legit_no_training_add_convolution_relu_12)
        /*0014*/ 	.word	0x00000000


	//----- nvinfo : EIATTR_FRAME_SIZE
	.align		4
.L_5:
        /*0018*/ 	.byte	0x04, 0x11
        /*001a*/ 	.short	(.L_7 - .L_6)
	.align		4
.L_6:
        /*001c*/ 	.word	index@(triton_poi_fused__native_batch_norm_legit_no_training_add_convolution_relu_12)
        /*0020*/ 	.word	0x00000000


	//----- nvinfo : EIATTR_MIN_STACK_SIZE
	.align		4
.L_7:
        /*0024*/ 	.byte	0x04, 0x12
        /*0026*/ 	.short	(.L_9 - .L_8)
	.align		4
.L_8:
        /*0028*/ 	.word	index@(triton_poi_fused__native_batch_norm_legit_no_training_add_convolution_relu_12)
        /*002c*/ 	.word	0x00000000
.L_9:


//--------------------- .nv.info.triton_poi_fused__native_batch_norm_legit_no_training_add_convolution_relu_12 --------------------------
	.section	.nv.info.triton_poi_fused__native_batch_norm_legit_no_training_add_convolution_relu_12,"",@"SHT_CUDA_INFO"
	.sectionflags	@""
	.align	4


	//----- nvinfo : EIATTR_CUDA_API_VERSION
	.align		4
        /*0000*/ 	.byte	0x04, 0x37
        /*0002*/ 	.short	(.L_11 - .L_10)
.L_10:
        /*0004*/ 	.word	0x0000007c


	//----- nvinfo : EIATTR_KPARAM_INFO
	.align		4
.L_11:
        /*0008*/ 	.byte	0x04, 0x17
        /*000a*/ 	.short	(.L_13 - .L_12)
.L_12:
        /*000c*/ 	.word	0x00000000
        /*0010*/ 	.short	0x000d
        /*0012*/ 	.short	0x0068
        /*0014*/ 	.byte	0x00, 0xf0, 0x11, 0x00


	//----- nvinfo : EIATTR_KPARAM_INFO
	.align		4
.L_13:
        /*0018*/ 	.byte	0x04, 0x17
        /*001a*/ 	.short	(.L_15 - .L_14)
.L_14:
        /*001c*/ 	.word	0x00000000
        /*0020*/ 	.short	0x000c
        /*0022*/ 	.short	0x0060
        /*0024*/ 	.byte	0x00, 0xf4, 0x21, 0x00


	//----- nvinfo : EIATTR_KPARAM_INFO
	.align		4
.L_15:
        /*0028*/ 	.byte	0x04, 0x17
        /*002a*/ 	.short	(.L_17 - .L_16)
.L_16:
        /*002c*/ 	.word	0x00000000
        /*0030*/ 	.short	0x000b
        /*0032*/ 	.short	0x0058
        /*0034*/ 	.byte	0x00, 0xf4, 0x21, 0x00


	//----- nvinfo : EIATTR_KPARAM_INFO
	.align		4
.L_17:
        /*0038*/ 	.byte	0x04, 0x17
        /*003a*/ 	.short	(.L_19 - .L_18)
.L_18:
        /*003c*/ 	.word	0x00000000
        /*0040*/ 	.short	0x000a
        /*0042*/ 	.short	0x0050
        /*0044*/ 	.byte	0x00, 0xf4, 0x21, 0x00


	//----- nvinfo : EIATTR_KPARAM_INFO
	.align		4
.L_19:
        /*0048*/ 	.byte	0x04, 0x17
        /*004a*/ 	.short	(.L_21 - .L_20)
.L_20:
        /*004c*/ 	.word	0x00000000
        /*0050*/ 	.short	0x0009
        /*0052*/ 	.short	0x0048
        /*0054*/ 	.byte	0x00, 0xf4, 0x21, 0x00


	//----- nvinfo : EIATTR_KPARAM_INFO
	.align		4
.L_21:
        /*0058*/ 	.byte	0x04, 0x17
        /*005a*/ 	.short	(.L_23 - .L_22)
.L_22:
        /*005c*/ 	.word	0x00000000
        /*0060*/ 	.short	0x0008
        /*0062*/ 	.short	0x0040
        /*0064*/ 	.byte	0x00, 0xf4, 0x21, 0x00


	//----- nvinfo : EIATTR_KPARAM_INFO
	.align		4
.L_23:
        /*0068*/ 	.byte	0x04, 0x17
        /*006a*/ 	.short	(.L_25 - .L_24)
.L_24:
        /*006c*/ 	.word	0x00000000
        /*0070*/ 	.short	0x0007
        /*0072*/ 	.short	0x0038
        /*0074*/ 	.byte	0x00, 0xf4, 0x21, 0x00


	//----- nvinfo : EIATTR_KPARAM_INFO
	.align		4
.L_25:
        /*0078*/ 	.byte	0x04, 0x17
        /*007a*/ 	.short	(.L_27 - .L_26)
.L_26:
        /*007c*/ 	.word	0x00000000
        /*0080*/ 	.short	0x0006
        /*0082*/ 	.short	0x0030
        /*0084*/ 	.byte	0x00, 0xf4, 0x21, 0x00


	//----- nvinfo : EIATTR_KPARAM_INFO
	.align		4
.L_27:
        /*0088*/ 	.byte	0x04, 0x17
        /*008a*/ 	.short	(.L_29 - .L_28)
.L_28:
        /*008c*/ 	.word	0x00000000
        /*0090*/ 	.short	0x0005
        /*0092*/ 	.short	0x0028
        /*0094*/ 	.byte	0x00, 0xf4, 0x21, 0x00


	//----- nvinfo : EIATTR_KPARAM_INFO
	.align		4
.L_29:
        /*0098*/ 	.byte	0x04, 0x17
        /*009a*/ 	.short	(.L_31 - .L_30)
.L_30:
        /*009c*/ 	.word	0x00000000
        /*00a0*/ 	.short	0x0004
        /*00a2*/ 	.short	0x0020
        /*00a4*/ 	.byte	0x00, 0xf4, 0x21, 0x00


	//----- nvinfo : EIATTR_KPARAM_INFO
	.align		4
.L_31:
        /*00a8*/ 	.byte	0x04, 0x17
        /*00aa*/ 	.short	(.L_33 - .L_32)
.L_32:
        /*00ac*/ 	.word	0x00000000
        /*00b0*/ 	.short	0x0003
        /*00b2*/ 	.short	0x0018
        /*00b4*/ 	.byte	0x00, 0xf4, 0x21, 0x00


	//----- nvinfo : EIATTR_KPARAM_INFO
	.align		4
.L_33:
        /*00b8*/ 	.byte	0x04, 0x17
        /*00ba*/ 	.short	(.L_35 - .L_34)
.L_34:
        /*00bc*/ 	.word	0x00000000
        /*00c0*/ 	.short	0x0002
        /*00c2*/ 	.short	0x0010
        /*00c4*/ 	.byte	0x00, 0xf4, 0x21, 0x00


	//----- nvinfo : EIATTR_KPARAM_INFO
	.align		4
.L_35:
        /*00c8*/ 	.byte	0x04, 0x17
        /*00ca*/ 	.short	(.L_37 - .L_36)
.L_36:
        /*00cc*/ 	.word	0x00000000
        /*00d0*/ 	.short	0x0001
        /*00d2*/ 	.short	0x0008
        /*00d4*/ 	.byte	0x00, 0xf4, 0x21, 0x00


	//----- nvinfo : EIATTR_KPARAM_INFO
	.align		4
.L_37:
        /*00d8*/ 	.byte	0x04, 0x17
        /*00da*/ 	.short	(.L_39 - .L_38)
.L_38:
        /*00dc*/ 	.word	0x00000000
        /*00e0*/ 	.short	0x0000
        /*00e2*/ 	.short	0x0000
        /*00e4*/ 	.byte	0x00, 0xf4, 0x21, 0x00


	//----- nvinfo : EIATTR_SPARSE_MMA_MASK
	.align		4
.L_39:
        /*00e8*/ 	.byte	0x03, 0x50
        /*00ea*/ 	.short	0x0000


	//----- nvinfo : EIATTR_MAXREG_COUNT
	.align		4
        /*00ec*/ 	.byte	0x03, 0x1b
        /*00ee*/ 	.short	0x00ff


	//----- nvinfo : EIATTR_EXIT_INSTR_OFFSETS
	.align		4
        /*00f0*/ 	.byte	0x04, 0x1c
        /*00f2*/ 	.short	(.L_41 - .L_40)


	//   ....[0]....
.L_40:
        /*00f4*/ 	.word	0x00000630


	//----- nvinfo : EIATTR_REQNTID
	.align		4
.L_41:
        /*00f8*/ 	.byte	0x04, 0x10
        /*00fa*/ 	.short	(.L_43 - .L_42)
.L_42:
        /*00fc*/ 	.word	0x00000080
        /*0100*/ 	.word	0x00000001
        /*0104*/ 	.word	0x00000001


	//----- nvinfo : EIATTR_CBANK_PARAM_SIZE
	.align		4
.L_43:
        /*0108*/ 	.byte	0x03, 0x19
        /*010a*/ 	.short	0x006c


	//----- nvinfo : EIATTR_PARAM_CBANK
	.align		4
        /*010c*/ 	.byte	0x04, 0x0a
        /*010e*/ 	.short	(.L_45 - .L_44)
	.align		4
.L_44:
        /*0110*/ 	.word	index@(.nv.constant0.triton_poi_fused__native_batch_norm_legit_no_training_add_convolution_relu_12)
        /*0114*/ 	.short	0x0210
        /*0116*/ 	.short	0x006c


	//----- nvinfo : EIATTR_SW_WAR
	.align		4
.L_45:
        /*0118*/ 	.byte	0x04, 0x36
        /*011a*/ 	.short	(.L_47 - .L_46)
.L_46:
        /*011c*/ 	.word	0x00000008
.L_47:


//--------------------- .nv.callgraph             --------------------------
	.section	.nv.callgraph,"",@"SHT_CUDA_CALLGRAPH"
	.align	4
	.sectionentsize	8
	.align		4
        /*0000*/ 	.word	0x00000000
	.align		4
        /*0004*/ 	.word	0xffffffff
	.align		4
        /*0008*/ 	.word	0x00000000
	.align		4
        /*000c*/ 	.word	0xfffffffe
	.align		4
        /*0010*/ 	.word	0x00000000
	.align		4
        /*0014*/ 	.word	0xfffffffd
	.align		4
        /*0018*/ 	.word	0x00000000
	.align		4
        /*001c*/ 	.word	0xfffffffc


//--------------------- .nv.constant4             --------------------------
	.section	.nv.constant4,"a",@progbits
	.align	8
	.align		8
.nv.constant4:
        /*0000*/ 	.dword	_$_str
	.align		8
        /*0008*/ 	.dword	_$_str_$_2


//--------------------- .text.triton_poi_fused__native_batch_norm_legit_no_training_add_convolution_relu_12 --------------------------
	.section	.text.triton_poi_fused__native_batch_norm_legit_no_training_add_convolution_relu_12,"ax",@progbits
	.align	128
        .global         triton_poi_fused__native_batch_norm_legit_no_training_add_convolution_relu_12
        .type           triton_poi_fused__native_batch_norm_legit_no_training_add_convolution_relu_12,@function
        .size           triton_poi_fused__native_batch_norm_legit_no_training_add_convolution_relu_12,(.L_x_1 - triton_poi_fused__native_batch_norm_legit_no_training_add_convolution_relu_12)
        .other          triton_poi_fused__native_batch_norm_legit_no_training_add_convolution_relu_12,@"STO_CUDA_ENTRY STV_DEFAULT"
triton_poi_fused__native_batch_norm_legit_no_training_add_convolution_relu_12:
.text.triton_poi_fused__native_batch_norm_legit_no_training_add_convolution_relu_12:
[----:B------:R-:W-:Y:S01]  /*0000*/  LDC R1, c[0x0][0x28] ;  /* 0x00000a00ff017b82 */ /* 0x000fe20000000800 */
[----:B------:R-:W1:Y:S07]  /*0010*/  S2R R0, SR_TID.X ;  /* 0x0000000000007919 */ /* 0x000e6e0000002100 */
[----:B------:R-:W2:Y:S01]  /*0020*/  LDC.64 R2, c[0x0][0x240] ;  /* 0x00009000ff027b82 */ /* 0x000ea20000000a00 */
[----:B------:R-:W-:Y:S01]  /*0030*/  ULDC.64 UR4, c[0x0][0x208] ;  /* 0x0000820000047ab9 */ /* 0x000fe20000000a00 */
[----:B------:R-:W3:Y:S06]  /*0040*/  S2R R5, SR_CTAID.X ;  /* 0x0000000000057919 */ /* 0x000eec0000002500 */
[----:B------:R-:W4:Y:S08]  /*0050*/  LDC.64 R6, c[0x0][0x260] ;  /* 0x00009800ff067b82 */ /* 0x000f300000000a00 */
[----:B------:R-:W5:Y:S08]  /*0060*/  LDC.64 R16, c[0x0][0x228] ;  /* 0x00008a00ff107b82 */ /* 0x000f700000000a00 */
[----:B------:R-:W4:Y:S01]  /*0070*/  LDC.64 R20, c[0x0][0x238] ;  /* 0x00008e00ff147b82 */ /* 0x000f220000000a00 */
[----:B-1----:R-:W-:-:S07]  /*0080*/  SHF.L.U32 R0, R0, 0x1, RZ ;  /* 0x0000000100007819 */ /* 0x002fce00000006ff */
[----:B------:R-:W1:Y:S01]  /*0090*/  LDC.64 R14, c[0x0][0x210] ;  /* 0x00008400ff0e7b82 */ /* 0x000e620000000a00 */
[----:B---3--:R-:W-:Y:S02]  /*00a0*/  SHF.R.S32.HI R4, RZ, 0x17, R5 ;  /* 0x00000017ff047819 */ /* 0x008fe40000011405 */
[----:B------:R-:W-:Y:S02]  /*00b0*/  LOP3.LUT R0, R0, 0xfe, RZ, 0xc0, !PT ;  /* 0x000000fe00007812 */ /* 0x000fe400078ec0ff */
[----:B------:R-:W-:-:S03]  /*00c0*/  SGXT R4, R4, 0x1 ;  /* 0x000000010404781a */ /* 0x000fc60000000200 */
[----:B------:R-:W3:Y:S01]  /*00d0*/  LDC.64 R28, c[0x0][0x230] ;  /* 0x00008c00ff1c7b82 */ /* 0x000ee20000000a00 */
[----:B------:R-:W-:-:S04]  /*00e0*/  LEA R5, R5, R0, 0x8 ;  /* 0x0000000005057211 */ /* 0x000fc800078e40ff */
[----:B------:R-:W-:-:S03]  /*00f0*/  LEA.HI R4, R4, R5, RZ, 0x6 ;  /* 0x0000000504047211 */ /* 0x000fc600078f30ff */
[----:B------:R-:W3:Y:S01]  /*0100*/  LDC.64 R18, c[0x0][0x218] ;  /* 0x00008600ff127b82 */ /* 0x000ee20000000a00 */
[--C-:B------:R-:W-:Y:S02]  /*0110*/  SHF.R.S32.HI R25, RZ, 0x6, R4.reuse ;  /* 0x00000006ff197819 */ /* 0x100fe40000011404 */
[----:B------:R-:W-:-:S04]  /*0120*/  SHF.R.S32.HI R4, RZ, 0x1f, R4 ;  /* 0x0000001fff047819 */ /* 0x000fc80000011404 */
[----:B------:R-:W-:Y:S01]  /*0130*/  LEA.HI R4, R4, R25, RZ, 0x8 ;  /* 0x0000001904047211 */ /* 0x000fe200078f40ff */
[----:B------:R-:W3:Y:S03]  /*0140*/  LDC.64 R26, c[0x0][0x258] ;  /* 0x00009600ff1a7b82 */ /* 0x000ee60000000a00 */
[----:B------:R-:W-:-:S04]  /*0150*/  LOP3.LUT R4, R4, 0xffffff00, RZ, 0xc0, !PT ;  /* 0xffffff0004047812 */ /* 0x000fc800078ec0ff */
[----:B------:R-:W-:Y:S01]  /*0160*/  IADD3 R25, R25, -R4, RZ ;  /* 0x8000000419197210 */ /* 0x000fe20007ffe0ff */
[----:B------:R-:W3:Y:S04]  /*0170*/  LDC.64 R22, c[0x0][0x248] ;  /* 0x00009200ff167b82 */ /* 0x000ee80000000a00 */
[----:B--2---:R-:W-:-:S04]  /*0180*/  IMAD.WIDE R2, R25, 0x4, R2 ;  /* 0x0000000419027825 */ /* 0x004fc800078e0202 */
[C---:B----4-:R-:W-:Y:S01]  /*0190*/  IMAD.WIDE R6, R25.reuse, 0x4, R6 ;  /* 0x0000000419067825 */ /* 0x050fe200078e0206 */
[----:B------:R-:W2:Y:S01]  /*01a0*/  LDC.64 R10, c[0x0][0x268] ;  /* 0x00009a00ff0a7b82 */ /* 0x000ea20000000a00 */
[----:B------:R-:W4:Y:S04]  /*01b0*/  LDG.E.EL R2, desc[UR4][R2.64] ;  /* 0x0000000402027981 */ /* 0x000f28000c2e1900 */
[----:B------:R-:W4:Y:S01]  /*01c0*/  LDG.E.EL R6, desc[UR4][R6.64] ;  /* 0x0000000406067981 */ /* 0x000f22000c2e1900 */
[C---:B-----5:R-:W-:Y:S02]  /*01d0*/  IMAD.WIDE R16, R25.reuse, 0x4, R16 ;  /* 0x0000000419107825 */ /* 0x060fe400078e0210 */
[----:B------:R-:W5:Y:S08]  /*01e0*/  LDC.64 R12, c[0x0][0x270] ;  /* 0x00009c00ff0c7b82 */ /* 0x000f700000000a00 */
[----:B------:R-:W5:Y:S01]  /*01f0*/  LDC.64 R8, c[0x0][0x250] ;  /* 0x00009400ff087b82 */ /* 0x000f620000000a00 */
[----:B0-----:R-:W-:Y:S01]  /*0200*/  IMAD.WIDE R20, R25, 0x4, R20 ;  /* 0x0000000419147825 */ /* 0x001fe200078e0214 */
[----:B------:R-:W4:Y:S03]  /*0210*/  LDG.E.EL R4, desc[UR4][R16.64] ;  /* 0x0000000410047981 */ /* 0x000f26000c2e1900 */
[----:B-1----:R-:W-:Y:S01]  /*0220*/  IMAD.WIDE R14, R5, 0x4, R14 ;  /* 0x00000004050e7825 */ /* 0x002fe200078e020e */
[----:B------:R-:W4:Y:S03]  /*0230*/  LDG.E.EL R7, desc[UR4][R20.64] ;  /* 0x0000000414077981 */ /* 0x000f26000c2e1900 */
[----:B---3--:R-:W-:Y:S01]  /*0240*/  IMAD.WIDE R28, R25, 0x4, R28 ;  /* 0x00000004191c7825 */ /* 0x008fe200078e021c */
[----:B------:R-:W3:Y:S03]  /*0250*/  LDG.E.64 R16, desc[UR4][R14.64] ;  /* 0x000000040e107981 */ /* 0x000ee6000c1e1b00 */
[----:B------:R-:W-:Y:S01]  /*0260*/  IMAD.WIDE R18, R5, 0x4, R18 ;  /* 0x0000000405127825 */ /* 0x000fe200078e0212 */
[----:B------:R-:W3:Y:S03]  /*0270*/  LDG.E.EL R3, desc[UR4][R28.64] ;  /* 0x000000041c037981 */ /* 0x000ee6000c2e1900 */
[C---:B------:R-:W-:Y:S01]  /*0280*/  IMAD.WIDE R26, R25.reuse, 0x4, R26 ;  /* 0x00000004191a7825 */ /* 0x040fe200078e021a */
[----:B------:R-:W3:Y:S03]  /*0290*/  LDG.E.64 R20, desc[UR4][R18.64] ;  /* 0x0000000412147981 */ /* 0x000ee6000c1e1b00 */
[C---:B------:R-:W-:Y:S01]  /*02a0*/  IMAD.WIDE R22, R25.reuse, 0x4, R22 ;  /* 0x0000000419167825 */ /* 0x040fe200078e0216 */
[----:B------:R-:W3:Y:S03]  /*02b0*/  LDG.E.EL R0, desc[UR4][R26.64] ;  /* 0x000000041a007981 */ /* 0x000ee6000c2e1900 */
[----:B--2---:R-:W-:-:S02]  /*02c0*/  IMAD.WIDE R10, R25, 0x4, R10 ;  /* 0x00000004190a7825 */ /* 0x004fc400078e020a */
[----:B------:R0:W2:Y:S02]  /*02d0*/  LDG.E.EL R22, desc[UR4][R22.64] ;  /* 0x0000000416167981 */ /* 0x0000a4000c2e1900 */
[C---:B-----5:R-:W-:Y:S02]  /*02e0*/  IMAD.WIDE R12, R25.reuse, 0x4, R12 ;  /* 0x00000004190c7825 */ /* 0x060fe400078e020c */
[----:B------:R-:W5:Y:S02]  /*02f0*/  LDG.E.EL R10, desc[UR4][R10.64] ;  /* 0x000000040a0a7981 */ /* 0x000f64000c2e1900 */
[----:B------:R-:W-:Y:S02]  /*0300*/  IMAD.WIDE R8, R25, 0x4, R8 ;  /* 0x0000000419087825 */ /* 0x000fe400078e0208 */
[----:B------:R-:W5:Y:S04]  /*0310*/  LDG.E.EL R13, desc[UR4][R12.64] ;  /* 0x000000040c0d7981 */ /* 0x000f68000c2e1900 */
[----:B------:R1:W2:Y:S01]  /*0320*/  LDG.E.EL R25, desc[UR4][R8.64] ;  /* 0x0000000408197981 */ /* 0x0002a2000c2e1900 */
[----:B0-----:R-:W-:Y:S01]  /*0330*/  HFMA2.MMA R23, -RZ, RZ, 1.625, 0 ;  /* 0x3e800000ff177435 */ /* 0x001fe200000001ff */
[----:B-1----:R-:W0:Y:S02]  /*0340*/  LDC.64 R8, c[0x0][0x220] ;  /* 0x00008800ff087b82 */ /* 0x002e240000000a00 */
[----:B0-----:R-:W-:-:S04]  /*0350*/  IMAD.WIDE R8, R5, 0x4, R8 ;  /* 0x0000000405087825 */ /* 0x001fc800078e0208 */
[----:B----4-:R-:W-:Y:S01]  /*0360*/  FADD R2, R2, 9.9999997473787516356e-06 ;  /* 0x3727c5ac02027421 */ /* 0x010fe20000000000 */
[----:B------:R-:W-:-:S03]  /*0370*/  FADD R6, R6, 9.9999997473787516356e-06 ;  /* 0x3727c5ac06067421 */ /* 0x000fc60000000000 */
[----:B------:R-:W0:Y:S08]  /*0380*/  MUFU.SQRT R24, R2 ;  /* 0x0000000200187308 */ /* 0x000e300000002000 */
[----:B------:R-:W1:Y:S01]  /*0390*/  MUFU.SQRT R26, R6 ;  /* 0x00000006001a7308 */ /* 0x000e620000002000 */
[C---:B0-----:R-:W-:Y:S02]  /*03a0*/  FSETP.GT.AND P0, PT, R24.reuse, 8.50705917302346158658e+37, PT ;  /* 0x7e8000001800780b */ /* 0x041fe40003f04000 */
[----:B------:R-:W-:-:S02]  /*03b0*/  FSETP.GEU.AND P2, PT, R24, 1.175494350822287508e-38, PT ;  /* 0x008000001800780b */ /* 0x000fc40003f4e000 */
[C---:B-1----:R-:W-:Y:S02]  /*03c0*/  FSETP.GT.AND P1, PT, R26.reuse, 8.50705917302346158658e+37, PT ;  /* 0x7e8000001a00780b */ /* 0x042fe40003f24000 */
[----:B------:R-:W-:-:S07]  /*03d0*/  FSETP.GEU.AND P3, PT, R26, 1.175494350822287508e-38, PT ;  /* 0x008000001a00780b */ /* 0x000fce0003f6e000 */
[----:B------:R-:W-:-:S04]  /*03e0*/  @P0 FMUL R24, R24, 0.25 ;  /* 0x3e80000018180820 */ /* 0x000fc80000400000 */
[----:B------:R-:W-:Y:S01]  /*03f0*/  @!P2 FMUL R24, R24, 16777216 ;  /* 0x4b8000001818a820 */ /* 0x000fe20000400000 */
[----:B------:R-:W-:-:S04]  /*0400*/  @P1 FMUL R26, R26, 0.25 ;  /* 0x3e8000001a1a1820 */ /* 0x000fc80000400000 */
[----:B------:R-:W-:Y:S01]  /*0410*/  @!P3 FMUL R26, R26, 16777216 ;  /* 0x4b8000001a1ab820 */ /* 0x000fe20000400000 */
[----:B------:R-:W0:Y:S01]  /*0420*/  MUFU.RCP R24, R24 ;  /* 0x0000001800187308 */ /* 0x000e220000001000 */
[----:B------:R-:W-:-:S07]  /*0430*/  FSEL R11, R23, 1, P0 ;  /* 0x3f800000170b7808 */ /* 0x000fce0000000000 */
[----:B------:R-:W1:Y:S01]  /*0440*/  MUFU.RCP R26, R26 ;  /* 0x0000001a001a7308 */ /* 0x000e620000001000 */
[----:B------:R-:W-:Y:S01]  /*0450*/  FSEL R23, R23, 1, P1 ;  /* 0x3f80000017177808 */ /* 0x000fe20000800000 */
[----:B------:R-:W-:Y:S01]  /*0460*/  @!P2 FMUL R11, R11, 16777216 ;  /* 0x4b8000000b0ba820 */ /* 0x000fe20000400000 */
[--C-:B---3--:R-:W-:Y:S01]  /*0470*/  FADD R17, R17, R4.reuse ;  /* 0x0000000411117221 */ /* 0x108fe20000000000 */
[--C-:B------:R-:W-:Y:S02]  /*0480*/  FADD R21, R21, R3.reuse ;  /* 0x0000000315157221 */ /* 0x100fe40000000000 */
[----:B------:R-:W-:Y:S01]  /*0490*/  @!P3 FMUL R23, R23, 16777216 ;  /* 0x4b8000001717b820 */ /* 0x000fe20000400000 */
[----:B------:R-:W-:Y:S01]  /*04a0*/  FADD R16, R16, R4 ;  /* 0x0000000410107221 */ /* 0x000fe20000000000 */
[----:B------:R-:W-:Y:S01]  /*04b0*/  FADD R20, R20, R3 ;  /* 0x0000000314147221 */ /* 0x000fe20000000000 */
[----:B0-----:R-:W-:Y:S01]  /*04c0*/  FMUL R2, R24, R11 ;  /* 0x0000000b18027220 */ /* 0x001fe20000400000 */
[C---:B------:R-:W-:Y:S01]  /*04d0*/  FADD R3, -R7.reuse, R17 ;  /* 0x0000001107037221 */ /* 0x040fe20000000100 */
[C---:B------:R-:W-:Y:S01]  /*04e0*/  FADD R4, -R0.reuse, R21 ;  /* 0x0000001500047221 */ /* 0x040fe20000000100 */
[----:B------:R-:W-:Y:S01]  /*04f0*/  FADD R7, -R7, R16 ;  /* 0x0000001007077221 */ /* 0x000fe20000000100 */
[----:B------:R-:W-:Y:S01]  /*0500*/  FADD R0, -R0, R20 ;  /* 0x0000001400007221 */ /* 0x000fe20000000100 */
[----:B-1----:R-:W-:Y:S01]  /*0510*/  FMUL R23, R26, R23 ;  /* 0x000000171a177220 */ /* 0x002fe20000400000 */
[C---:B------:R-:W-:Y:S01]  /*0520*/  FMUL R3, R2.reuse, R3 ;  /* 0x0000000302037220 */ /* 0x040fe20000400000 */
[----:B------:R-:W-:-:S02]  /*0530*/  FMUL R2, R2, R7 ;  /* 0x0000000702027220 */ /* 0x000fc40000400000 */
[C---:B------:R-:W-:Y:S01]  /*0540*/  FMUL R4, R23.reuse, R4 ;  /* 0x0000000417047220 */ /* 0x040fe20000400000 */
[----:B------:R-:W-:Y:S01]  /*0550*/  FMUL R0, R23, R0 ;  /* 0x0000000017007220 */ /* 0x000fe20000400000 */
[----:B--2---:R-:W-:Y:S02]  /*0560*/  FFMA R3, R22, R3, R25 ;  /* 0x0000000316037223 */ /* 0x004fe40000000019 */
[----:B-----5:R-:W-:Y:S01]  /*0570*/  FFMA R4, R10, R4, R13 ;  /* 0x000000040a047223 */ /* 0x020fe2000000000d */
[----:B------:R-:W-:Y:S01]  /*0580*/  FFMA R25, R22, R2, R25 ;  /* 0x0000000216197223 */ /* 0x000fe20000000019 */
[----:B------:R-:W-:-:S03]  /*0590*/  FFMA R0, R10, R0, R13 ;  /* 0x000000000a007223 */ /* 0x000fc6000000000d */
[----:B------:R-:W-:Y:S01]  /*05a0*/  FSETP.GEU.AND P1, PT, R3, -R4, PT ;  /* 0x800000040300720b */ /* 0x000fe20003f2e000 */
[----:B------:R-:W-:Y:S01]  /*05b0*/  FADD R3, R4, R3 ;  /* 0x0000000304037221 */ /* 0x000fe20000000000 */
[----:B------:R-:W-:Y:S01]  /*05c0*/  FADD R2, R0, R25 ;  /* 0x0000001900027221 */ /* 0x000fe20000000000 */
[----:B------:R-:W-:-:S03]  /*05d0*/  FSETP.GEU.AND P0, PT, R25, -R0, PT ;  /* 0x800000001900720b */ /* 0x000fc60003f0e000 */
[----:B------:R-:W-:Y:S02]  /*05e0*/  FSEL R3, R3, RZ, P1 ;  /* 0x000000ff03037208 */ /* 0x000fe40000800000 */
[----:B------:R-:W-:Y:S01]  /*05f0*/  FSEL R2, R2, RZ, P0 ;  /* 0x000000ff02027208 */ /* 0x000fe20000000000 */
[----:B------:R-:W-:Y:S04]  /*0600*/  STG.E.64 desc[UR4][R14.64], R16 ;  /* 0x000000100e007986 */ /* 0x000fe8000c101b04 */
[----:B------:R-:W-:Y:S04]  /*0610*/  STG.E.64 desc[UR4][R18.64], R20 ;  /* 0x0000001412007986 */ /* 0x000fe8000c101b04 */
[----:B------:R-:W-:Y:S01]  /*0620*/  STG.E.64 desc[UR4][R8.64], R2 ;  /* 0x0000000208007986 */ /* 0x000fe2000c101b04 */
[----:B------:R-:W-:Y:S05]  /*0630*/  EXIT ;  /* 0x000000000000794d */ /* 0x000fea0003800000 */
.L_x_0:
[----:B------:R-:W-:-:S00]  /*0640*/  BRA `(.L_x_0) ;  /* 0xfffffffc00fc7947 */ /* 0x000fc0000383ffff */
[----:B------:R-:W-:-:S00]  /*0650*/  NOP ;  /* 0x0000000000007918 */ /* 0x000fc00000000000 */
        /* <DEDUP_REMOVED lines=10> */
.L_x_1:


//--------------------- .nv.global.init           --------------------------
	.section	.nv.global.init,"aw",@progbits
.nv.global.init:
	.type		_$_str,@object
	.size		_$_str,(_$_str_$_2 - _$_str)
_$_str:
        /*0000*/ 	.byte	0x5f, 0x5f, 0x43, 0x55, 0x44, 0x41, 0x5f, 0x46, 0x54, 0x5a, 0x00
	.type		_$_str_$_2,@object
	.size		_$_str_$_2,(.L_1 - _$_str_$_2)
_$_str_$_2:
        /*000b*/ 	.byte	0x5f, 0x5f, 0x43, 0x55, 0x44, 0x41, 0x5f, 0x50, 0x52, 0x45, 0x43, 0x5f, 0x53, 0x51, 0x52, 0x54
        /*001b*/ 	.byte	0x00
.L_1:


//--------------------- .nv.constant0.triton_poi_fused__native_batch_norm_legit_no_training_add_convolution_relu_12 --------------------------
	.section	.nv.constant0.triton_poi_fused__native_batch_norm_legit_no_training_add_convolution_relu_12,"a",@progbits
	.sectionflags	@""
	.align	4
.nv.constant0.triton_poi_fused__native_batch_norm_legit_no_training_add_convolution_relu_12:
	.zero		636
